	.headerflags	@"EF_CUDA_TEXMODE_UNIFIED EF_CUDA_64BIT_ADDRESS EF_CUDA_ACCELERATORS EF_CUDA_SM90 EF_CUDA_VIRTUAL_SM(EF_CUDA_SM90)"
	.elftype	@"ET_EXEC"


//--------------------- .nv.info                  --------------------------
	.section	.nv.info,"",@"SHT_CUDA_INFO"
	.align	4


	//----- nvinfo : EIATTR_REGCOUNT
	.align		4
        /*0000*/ 	.byte	0x04, 0x2f
        /*0002*/ 	.short	(.L_3 - .L_2)
	.align		4
.L_2:
        /*0004*/ 	.word	index@(triton_poi_fused__native_batch_norm_legit_no_training_hardtanh_13)
        /*0008*/ 	.word	0x00000012


	//----- nvinfo : EIATTR_MIN_STACK_SIZE
	.align		4
.L_3:
        /*000c*/ 	.byte	0x04, 0x12
        /*000e*/ 	.short	(.L_5 - .L_4)
	.align		4
.L_4:
        /*0010*/ 	.word	index@(triton_poi_fused__native_batch_norm_legit_no_training_hardtanh_13)
        /*0014*/ 	.word	0x00000000


	//----- nvinfo : EIATTR_FRAME_SIZE
	.align		4
.L_5:
        /*0018*/ 	.byte	0x04, 0x11
        /*001a*/ 	.short	(.L_7 - .L_6)
	.align		4
.L_6:
        /*001c*/ 	.word	index@(triton_poi_fused__native_batch_norm_legit_no_training_hardtanh_13)
        /*0020*/ 	.word	0x00000000


	//----- nvinfo : EIATTR_MIN_STACK_SIZE
	.align		4
.L_7:
        /*0024*/ 	.byte	0x04, 0x12
        /*0026*/ 	.short	(.L_9 - .L_8)
	.align		4
.L_8:
        /*0028*/ 	.word	index@(triton_poi_fused__native_batch_norm_legit_no_training_hardtanh_13)
        /*002c*/ 	.word	0x00000000
.L_9:


//--------------------- .nv.info.triton_poi_fused__native_batch_norm_legit_no_training_hardtanh_13 --------------------------
	.section	.nv.info.triton_poi_fused__native_batch_norm_legit_no_training_hardtanh_13,"",@"SHT_CUDA_INFO"
	.sectionflags	@""
	.align	4


	//----- nvinfo : EIATTR_CUDA_API_VERSION
	.align		4
        /*0000*/ 	.byte	0x04, 0x37
        /*0002*/ 	.short	(.L_11 - .L_10)
.L_10:
        /*0004*/ 	.word	0x0000007c


	//----- nvinfo : EIATTR_KPARAM_INFO
	.align		4
.L_11:
        /*0008*/ 	.byte	0x04, 0x17
        /*000a*/ 	.short	(.L_13 - .L_12)
.L_12:
        /*000c*/ 	.word	0x00000000
        /*0010*/ 	.short	0x0006
        /*0012*/ 	.short	0x0030
        /*0014*/ 	.byte	0x00, 0xf0, 0x11, 0x00


	//----- nvinfo : EIATTR_KPARAM_INFO
	.align		4
.L_13:
        /*0018*/ 	.byte	0x04, 0x17
        /*001a*/ 	.short	(.L_15 - .L_14)
.L_14:
        /*001c*/ 	.word	0x00000000
        /*0020*/ 	.short	0x0005
        /*0022*/ 	.short	0x0028
        /*0024*/ 	.byte	0x00, 0xf4, 0x21, 0x00


	//----- nvinfo : EIATTR_KPARAM_INFO
	.align		4
.L_15:
        /*0028*/ 	.byte	0x04, 0x17
        /*002a*/ 	.short	(.L_17 - .L_16)
.L_16:
        /*002c*/ 	.word	0x00000000
        /*0030*/ 	.short	0x0004
        /*0032*/ 	.short	0x0020
        /*0034*/ 	.byte	0x00, 0xf4, 0x21, 0x00


	//----- nvinfo : EIATTR_KPARAM_INFO
	.align		4
.L_17:
        /*0038*/ 	.byte	0x04, 0x17
        /*003a*/ 	.short	(.L_19 - .L_18)
.L_18:
        /*003c*/ 	.word	0x00000000
        /*0040*/ 	.short	0x0003
        /*0042*/ 	.short	0x0018
        /*0044*/ 	.byte	0x00, 0xf4, 0x21, 0x00


	//----- nvinfo : EIATTR_KPARAM_INFO
	.align		4
.L_19:
        /*0048*/ 	.byte	0x04, 0x17
        /*004a*/ 	.short	(.L_21 - .L_20)
.L_20:
        /*004c*/ 	.word	0x00000000
        /*0050*/ 	.short	0x0002
        /*0052*/ 	.short	0x0010
        /*0054*/ 	.byte	0x00, 0xf4, 0x21, 0x00


	//----- nvinfo : EIATTR_KPARAM_INFO
	.align		4
.L_21:
        /*0058*/ 	.byte	0x04, 0x17
        /*005a*/ 	.short	(.L_23 - .L_22)
.L_22:
        /*005c*/ 	.word	0x00000000
        /*0060*/ 	.short	0x0001
        /*0062*/ 	.short	0x0008
        /*0064*/ 	.byte	0x00, 0xf4, 0x21, 0x00


	//----- nvinfo : EIATTR_KPARAM_INFO
	.align		4
.L_23:
        /*0068*/ 	.byte	0x04, 0x17
        /*006a*/ 	.short	(.L_25 - .L_24)
.L_24:
        /*006c*/ 	.word	0x00000000
        /*0070*/ 	.short	0x0000
        /*0072*/ 	.short	0x0000
        /*0074*/ 	.byte	0x00, 0xf4, 0x21, 0x00


	//----- nvinfo : EIATTR_SPARSE_MMA_MASK
	.align		4
.L_25:
        /*0078*/ 	.byte	0x03, 0x50
        /*007a*/ 	.short	0x0000


	//----- nvinfo : EIATTR_MAXREG_COUNT
	.align		4
        /*007c*/ 	.byte	0x03, 0x1b
        /*007e*/ 	.short	0x00ff


	//----- nvinfo : EIATTR_EXIT_INSTR_OFFSETS
	.align		4
        /*0080*/ 	.byte	0x04, 0x1c
        /*0082*/ 	.short	(.L_27 - .L_26)


	//   ....[0]....
.L_26:
        /*0084*/ 	.word	0x00000320


	//   ....[1]....
        /*0088*/ 	.word	0x00000340


	//----- nvinfo : EIATTR_REQNTID
	.align		4
.L_27:
        /*008c*/ 	.byte	0x04, 0x10
        /*008e*/ 	.short	(.L_29 - .L_28)
.L_28:
        /*0090*/ 	.word	0x00000080
        /*0094*/ 	.word	0x00000001
        /*0098*/ 	.word	0x00000001


	//----- nvinfo : EIATTR_CBANK_PARAM_SIZE
	.align		4
.L_29:
        /*009c*/ 	.byte	0x03, 0x19
        /*009e*/ 	.short	0x0034


	//----- nvinfo : EIATTR_PARAM_CBANK
	.align		4
        /*00a0*/ 	.byte	0x04, 0x0a
        /*00a2*/ 	.short	(.L_31 - .L_30)
	.align		4
.L_30:
        /*00a4*/ 	.word	index@(.nv.constant0.triton_poi_fused__native_batch_norm_legit_no_training_hardtanh_13)
        /*00a8*/ 	.short	0x0210
        /*00aa*/ 	.short	0x0034


	//----- nvinfo : EIATTR_SW_WAR
	.align		4
.L_31:
        /*00ac*/ 	.byte	0x04, 0x36
        /*00ae*/ 	.short	(.L_33 - .L_32)
.L_32:
        /*00b0*/ 	.word	0x00000008
.L_33:


//--------------------- .nv.callgraph             --------------------------
	.section	.nv.callgraph,"",@"SHT_CUDA_CALLGRAPH"
	.align	4
	.sectionentsize	8
	.align		4
        /*0000*/ 	.word	0x00000000
	.align		4
        /*0004*/ 	.word	0xffffffff
	.align		4
        /*0008*/ 	.word	0x00000000
	.align		4
        /*000c*/ 	.word	0xfffffffe
	.align		4
        /*0010*/ 	.word	0x00000000
	.align		4
        /*0014*/ 	.word	0xfffffffd
	.align		4
        /*0018*/ 	.word	0x00000000
	.align		4
        /*001c*/ 	.word	0xfffffffc


//--------------------- .nv.constant4             --------------------------
	.section	.nv.constant4,"a",@progbits
	.align	8
	.align		8
.nv.constant4:
        /*0000*/ 	.dword	_$_str
	.align		8
        /*0008*/ 	.dword	_$_str_$_2


//--------------------- .text.triton_poi_fused__native_batch_norm_legit_no_training_hardtanh_13 --------------------------
	.section	.text.triton_poi_fused__native_batch_norm_legit_no_training_hardtanh_13,"ax",@progbits
	.align	128
        .global         triton_poi_fused__native_batch_norm_legit_no_training_hardtanh_13
        .type           triton_poi_fused__native_batch_norm_legit_no_training_hardtanh_13,@function
        .size           triton_poi_fused__native_batch_norm_legit_no_training_hardtanh_13,(.L_x_1 - triton_poi_fused__native_batch_norm_legit_no_training_hardtanh_13)
        .other          triton_poi_fused__native_batch_norm_legit_no_training_hardtanh_13,@"STO_CUDA_ENTRY STV_DEFAULT"
triton_poi_fused__native_batch_norm_legit_no_training_hardtanh_13:
.text.triton_poi_fused__native_batch_norm_legit_no_training_hardtanh_13:
[----:B------:R-:W0:Y:S01]  /*0000*/  LDC R1, c[0x0][0x28] ;  /* 0x00000a00ff017b82 */ /* 0x000e220000000800 */
[----:B------:R-:W1:Y:S07]  /*0010*/  S2R R0, SR_TID.X ;  /* 0x0000000000007919 */ /* 0x000e6e0000002100 */
[----:B------:R-:W2:Y:S01]  /*0020*/  LDC.64 R6, c[0x0][0x220] ;  /* 0x00008800ff067b82 */ /* 0x000ea20000000a00 */
[----:B------:R-:W-:Y:S01]  /*0030*/  CS2R R14, SRZ ;  /* 0x00000000000e7805 */ /* 0x000fe2000001ff00 */
[----:B------:R-:W-:Y:S01]  /*0040*/  ULDC.64 UR4, c[0x0][0x208] ;  /* 0x0000820000047ab9 */ /* 0x000fe20000000a00 */
[----:B------:R-:W3:Y:S05]  /*0050*/  S2R R3, SR_CTAID.X ;  /* 0x0000000000037919 */ /* 0x000eea0000002500 */
[----:B------:R-:W4:Y:S08]  /*0060*/  LDC.64 R4, c[0x0][0x218] ;  /* 0x00008600ff047b82 */ /* 0x000f300000000a00 */
[----:B------:R-:W5:Y:S08]  /*0070*/  LDC.64 R8, c[0x0][0x228] ;  /* 0x00008a00ff087b82 */ /* 0x000f700000000a00 */
[----:B------:R-:W5:Y:S01]  /*0080*/  LDC.64 R10, c[0x0][0x230] ;  /* 0x00008c00ff0a7b82 */ /* 0x000f620000000a00 */
[----:B-1----:R-:W-:-:S04]  /*0090*/  LOP3.LUT R0, R0, 0x7f, RZ, 0xc0, !PT ;  /* 0x0000007f00007812 */ /* 0x002fc800078ec0ff */
[----:B---3--:R-:W-:-:S04]  /*00a0*/  LEA R0, R3, R0, 0x7 ;  /* 0x0000000003007211 */ /* 0x008fc800078e38ff */
[C---:B------:R-:W-:Y:S01]  /*00b0*/  ISETP.GE.AND P0, PT, R0.reuse, 0x1800, PT ;  /* 0x000018000000780c */ /* 0x040fe20003f06270 */
[----:B------:R-:W-:-:S05]  /*00c0*/  IMAD.HI R2, R0, 0x2aaaaaab, RZ ;  /* 0x2aaaaaab00027827 */ /* 0x000fca00078e02ff */
[----:B------:R-:W-:-:S04]  /*00d0*/  SHF.R.U32.HI R3, RZ, 0x1f, R2 ;  /* 0x0000001fff037819 */ /* 0x000fc80000011602 */
[----:B------:R-:W-:-:S05]  /*00e0*/  LEA.HI R3, R2, R3, RZ, 0x18 ;  /* 0x0000000302037211 */ /* 0x000fca00078fc0ff */
[----:B------:R-:W-:Y:S02]  /*00f0*/  IMAD R13, R3, -0x600, R0 ;  /* 0xfffffa00030d7824 */ /* 0x000fe400078e0200 */
[----:B------:R-:W1:Y:S02]  /*0100*/  LDC.64 R2, c[0x0][0x210] ;  /* 0x00008400ff027b82 */ /* 0x000e640000000a00 */
[----:B--2---:R-:W-:-:S05]  /*0110*/  IMAD.WIDE R6, R13, 0x4, R6 ;  /* 0x000000040d067825 */ /* 0x004fca00078e0206 */
[----:B------:R5:W2:Y:S01]  /*0120*/  @!P0 LDG.E.EL R14, desc[UR4][R6.64] ;  /* 0x00000004060e8981 */ /* 0x000aa2000c2e1900 */
[----:B------:R-:W-:Y:S01]  /*0130*/  HFMA2.MMA R12, -RZ, RZ, 0, 0 ;  /* 0x00000000ff0c7435 */ /* 0x000fe200000001ff */
[----:B----4-:R-:W-:-:S05]  /*0140*/  IMAD.WIDE R4, R13, 0x4, R4 ;  /* 0x000000040d047825 */ /* 0x010fca00078e0204 */
[----:B------:R-:W3:Y:S01]  /*0150*/  @!P0 LDG.E.EL R15, desc[UR4][R4.64] ;  /* 0x00000004040f8981 */ /* 0x000ee2000c2e1900 */
[----:B-----5:R-:W-:-:S04]  /*0160*/  IMAD.WIDE R6, R13, 0x4, R8 ;  /* 0x000000040d067825 */ /* 0x020fc800078e0208 */
[----:B-1----:R-:W-:-:S04]  /*0170*/  IMAD.WIDE R2, R0, 0x4, R2 ;  /* 0x0000000400027825 */ /* 0x002fc800078e0202 */
[----:B0-----:R-:W-:Y:S01]  /*0180*/  IMAD.WIDE R8, R13, 0x4, R10 ;  /* 0x000000040d087825 */ /* 0x001fe200078e020a */
[----:B------:R0:W3:Y:S01]  /*0190*/  @!P0 LDG.E R12, desc[UR4][R2.64] ;  /* 0x00000004020c8981 */ /* 0x0000e2000c1e1900 */
[----:B------:R-:W-:-:S06]  /*01a0*/  CS2R R10, SRZ ;  /* 0x00000000000a7805 */ /* 0x000fcc000001ff00 */
[----:B------:R-:W4:Y:S04]  /*01b0*/  @!P0 LDG.E.EL R10, desc[UR4][R6.64] ;  /* 0x00000004060a8981 */ /* 0x000f28000c2e1900 */
[----:B------:R-:W4:Y:S01]  /*01c0*/  @!P0 LDG.E.EL R11, desc[UR4][R8.64] ;  /* 0x00000004080b8981 */ /* 0x000f22000c2e1900 */
[----:B0-----:R-:W-:Y:S01]  /*01d0*/  MOV R2, 0x3e800000 ;  /* 0x3e80000000027802 */ /* 0x001fe20000000f00 */
[----:B--2---:R-:W-:-:S04]  /*01e0*/  FADD R14, R14, 9.9999997473787516356e-06 ;  /* 0x3727c5ac0e0e7421 */ /* 0x004fc80000000000 */
[----:B------:R-:W0:Y:S02]  /*01f0*/  MUFU.SQRT R13, R14 ;  /* 0x0000000e000d7308 */ /* 0x000e240000002000 */
[C---:B0-----:R-:W-:Y:S02]  /*0200*/  FSETP.GT.AND P1, PT, R13.reuse, 8.50705917302346158658e+37, PT ;  /* 0x7e8000000d00780b */ /* 0x041fe40003f24000 */
[----:B------:R-:W-:-:S11]  /*0210*/  FSETP.GEU.AND P2, PT, R13, 1.175494350822287508e-38, PT ;  /* 0x008000000d00780b */ /* 0x000fd60003f4e000 */
[----:B------:R-:W-:-:S04]  /*0220*/  @P1 FMUL R13, R13, 0.25 ;  /* 0x3e8000000d0d1820 */ /* 0x000fc80000400000 */
[----:B------:R-:W-:-:S06]  /*0230*/  @!P2 FMUL R13, R13, 16777216 ;  /* 0x4b8000000d0da820 */ /* 0x000fcc0000400000 */
[----:B------:R-:W0:Y:S01]  /*0240*/  MUFU.RCP R13, R13 ;  /* 0x0000000d000d7308 */ /* 0x000e220000001000 */
[----:B------:R-:W-:Y:S01]  /*0250*/  FSEL R2, R2, 1, P1 ;  /* 0x3f80000002027808 */ /* 0x000fe20000800000 */
[----:B---3--:R-:W-:-:S04]  /*0260*/  FADD R12, -R15, R12 ;  /* 0x0000000c0f0c7221 */ /* 0x008fc80000000100 */
[----:B------:R-:W-:-:S04]  /*0270*/  @!P2 FMUL R2, R2, 16777216 ;  /* 0x4b8000000202a820 */ /* 0x000fc80000400000 */
[----:B0-----:R-:W-:-:S04]  /*0280*/  FMUL R3, R13, R2 ;  /* 0x000000020d037220 */ /* 0x001fc80000400000 */
[----:B------:R-:W-:Y:S02]  /*0290*/  FMUL R12, R12, R3 ;  /* 0x000000030c0c7220 */ /* 0x000fe40000400000 */
[----:B------:R-:W0:Y:S02]  /*02a0*/  LDC.64 R2, c[0x0][0x238] ;  /* 0x00008e00ff027b82 */ /* 0x000e240000000a00 */
[----:B----4-:R-:W-:-:S05]  /*02b0*/  FFMA R10, R12, R10, R11 ;  /* 0x0000000a0c0a7223 */ /* 0x010fca000000000b */
[----:B------:R-:W-:-:S04]  /*02c0*/  FSETP.GTU.AND P1, PT, R10, RZ, PT ;  /* 0x000000ff0a00720b */ /* 0x000fc80003f2c000 */
[----:B------:R-:W-:-:S04]  /*02d0*/  FSEL R5, R10, RZ, P1 ;  /* 0x000000ff0a057208 */ /* 0x000fc80000800000 */
[C---:B------:R-:W-:Y:S02]  /*02e0*/  FSETP.GEU.AND P2, PT, R5.reuse, 6, PT ;  /* 0x40c000000500780b */ /* 0x040fe40003f4e000 */
[----:B------:R-:W-:Y:S01]  /*02f0*/  FSETP.NAN.AND P1, PT, R5, R5, PT ;  /* 0x000000050500720b */ /* 0x000fe20003f28000 */
[----:B0-----:R-:W-:-:S10]  /*0300*/  IMAD.WIDE R2, R0, 0x4, R2 ;  /* 0x0000000400027825 */ /* 0x001fd400078e0202 */
[----:B------:R-:W-:Y:S01]  /*0310*/  @P2 SEL R5, R5, 0x40c00000, P1 ;  /* 0x40c0000005052807 */ /* 0x000fe20000800000 */
[----:B------:R-:W-:Y:S06]  /*0320*/  @P0 EXIT ;  /* 0x000000000000094d */ /* 0x000fec0003800000 */
[----:B------:R-:W-:Y:S01]  /*0330*/  STG.E desc[UR4][R2.64], R5 ;  /* 0x0000000502007986 */ /* 0x000fe2000c101904 */
[----:B------:R-:W-:Y:S05]  /*0340*/  EXIT ;  /* 0x000000000000794d */ /* 0x000fea0003800000 */
.L_x_0:
[----:B------:R-:W-:-:S00]  /*0350*/  BRA `(.L_x_0) ;  /* 0xfffffffc00fc7947 */ /* 0x000fc0000383ffff */
[----:B------:R-:W-:-:S00]  /*0360*/  NOP ;  /* 0x0000000000007918 */ /* 0x000fc00000000000 */
        /* <DEDUP_REMOVED lines=9> */
.L_x_1:


//--------------------- .nv.global.init           --------------------------
	.section	.nv.global.init,"aw",@progbits
.nv.global.init:
	.type		_$_str,@object
	.size		_$_str,(_$_str_$_2 - _$_str)
_$_str:
        /*0000*/ 	.byte	0x5f, 0x5f, 0x43, 0x55, 0x44, 0x41, 0x5f, 0x46, 0x54, 0x5a, 0x00
	.type		_$_str_$_2,@object
	.size		_$_str_$_2,(.L_1 - _$_str_$_2)
_$_str_$_2:
        /*000b*/ 	.byte	0x5f, 0x5f, 0x43, 0x55, 0x44, 0x41, 0x5f, 0x50, 0x52, 0x45, 0x43, 0x5f, 0x53, 0x51, 0x52, 0x54
        /*001b*/ 	.byte	0x00
.L_1:


//--------------------- .nv.constant0.triton_poi_fused__native_batch_norm_legit_no_training_hardtanh_13 --------------------------
	.section	.nv.constant0.triton_poi_fused__native_batch_norm_legit_no_training_hardtanh_13,"a",@progbits
	.sectionflags	@""
	.align	4
.nv.constant0.triton_poi_fused__native_batch_norm_legit_no_training_hardtanh_13:
	.zero		580
